//
// Generated by NVIDIA NVVM Compiler
//
// Compiler Build ID: CL-36424714
// Cuda compilation tools, release 13.0, V13.0.88
// Based on NVVM 20.0.0
//

.version 9.0
.target sm_100
.address_size 64

	// .globl	_Z10device_addPiS_S_

.visible .entry _Z10device_addPiS_S_(
	.param .u64 .ptr .align 1 _Z10device_addPiS_S__param_0,
	.param .u64 .ptr .align 1 _Z10device_addPiS_S__param_1,
	.param .u64 .ptr .align 1 _Z10device_addPiS_S__param_2
)
{
	.reg .b32 	%r<8>;
	.reg .b64 	%rd<11>;

	ld.param.u64 	%rd1, [_Z10device_addPiS_S__param_0];
	ld.param.u64 	%rd2, [_Z10device_addPiS_S__param_1];
	ld.param.u64 	%rd3, [_Z10device_addPiS_S__param_2];
	cvta.to.global.u64 	%rd4, %rd3;
	cvta.to.global.u64 	%rd5, %rd2;
	cvta.to.global.u64 	%rd6, %rd1;
	mov.u32 	%r1, %ctaid.x;
	mov.u32 	%r2, %ntid.x;
	mov.u32 	%r3, %tid.x;
	mad.lo.s32 	%r4, %r1, %r2, %r3;
	mul.wide.s32 	%rd7, %r4, 4;
	add.s64 	%rd8, %rd6, %rd7;
	ld.global.u32 	%r5, [%rd8];
	add.s64 	%rd9, %rd5, %rd7;
	ld.global.u32 	%r6, [%rd9];
	add.s32 	%r7, %r6, %r5;
	add.s64 	%rd10, %rd4, %rd7;
	st.global.u32 	[%rd10], %r7;
	ret;

}


// ===== COMPILED SASS (sm_100) =====

	.target	sm_100

	.elftype	@"ET_EXEC"


//--------------------- .note.nv.tkinfo           --------------------------
	.section	.note.nv.tkinfo,"",@"SHT_NOTE"
	.sectionflags	@"SHF_NOTE_NV_TKINFO"
	.tkinfo
        /*0018*/ 	.word	0x00000002
        /*0030*/ 	.string	""
        /*0030*/ 	.string	"ptxas"
        /*0030*/ 	.string	"Cuda compilation tools, release 13.0, V13.0.88"
        /*0030*/ 	.string	"Build cuda_13.0.r13.0/compiler.36424714_0"
        /*0030*/ 	.string	"-arch sm_100 -m 64 "



//--------------------- .note.nv.cuinfo           --------------------------
	.section	.note.nv.cuinfo,"",@"SHT_NOTE"
	.sectionflags	@"SHF_NOTE_NV_CUINFO"
        /*0018*/ 	.short	0x0002
        /*001a*/ 	.short	0x0064
        /*001c*/ 	.short	0x0082
	.zero		2


//--------------------- .nv.info                  --------------------------
	.section	.nv.info,"",@"SHT_CUDA_INFO"
	.align	4


	//----- nvinfo : EIATTR_REGCOUNT
	.align		4
        /*0000*/ 	.byte	0x04, 0x2f
        /*0002*/ 	.short	(.L_1 - .L_0)
	.align		4
.L_0:
        /*0004*/ 	.word	index@(_Z10device_addPiS_S_)
        /*0008*/ 	.word	0x0000000c


	//----- nvinfo : EIATTR_FRAME_SIZE
	.align		4
.L_1:
        /*000c*/ 	.byte	0x04, 0x11
        /*000e*/ 	.short	(.L_3 - .L_2)
	.align		4
.L_2:
        /*0010*/ 	.word	index@(_Z10device_addPiS_S_)
        /*0014*/ 	.word	0x00000000


	//----- nvinfo : EIATTR_MIN_STACK_SIZE
	.align		4
.L_3:
        /*0018*/ 	.byte	0x04, 0x12
        /*001a*/ 	.short	(.L_5 - .L_4)
	.align		4
.L_4:
        /*001c*/ 	.word	index@(_Z10device_addPiS_S_)
        /*0020*/ 	.word	0x00000000
.L_5:


//--------------------- .nv.compat                --------------------------
	.section	.nv.compat,"",@"SHT_CUDA_COMPAT_INFO"
	.align	4
        /*0000*/ 	.byte	0x02, 0x09, 0x00, 0x00, 0x02, 0x02, 0x01, 0x00, 0x02, 0x05, 0x05, 0x00, 0x03, 0x07, 0x01, 0x01
        /*0010*/ 	.byte	0x02, 0x03, 0x00, 0x00, 0x02, 0x06, 0x01, 0x00, 0x04, 0x0b, 0x08, 0x00, 0x09, 0x00, 0x00, 0x00
        /*0020*/ 	.byte	0x00, 0x00, 0x00, 0x00


//--------------------- .nv.info._Z10device_addPiS_S_ --------------------------
	.section	.nv.info._Z10device_addPiS_S_,"",@"SHT_CUDA_INFO"
	.sectionflags	@""
	.align	4


	//----- nvinfo : EIATTR_CUDA_API_VERSION
	.align		4
        /*0000*/ 	.byte	0x04, 0x37
        /*0002*/ 	.short	(.L_7 - .L_6)
.L_6:
        /*0004*/ 	.word	0x00000082


	//----- nvinfo : EIATTR_KPARAM_INFO
	.align		4
.L_7:
        /*0008*/ 	.byte	0x04, 0x17
        /*000a*/ 	.short	(.L_9 - .L_8)
.L_8:
        /*000c*/ 	.word	0x00000000
        /*0010*/ 	.short	0x0002
        /*0012*/ 	.short	0x0010
        /*0014*/ 	.byte	0x00, 0xf5, 0x21, 0x00


	//----- nvinfo : EIATTR_KPARAM_INFO
	.align		4
.L_9:
        /*0018*/ 	.byte	0x04, 0x17
        /*001a*/ 	.short	(.L_11 - .L_10)
.L_10:
        /*001c*/ 	.word	0x00000000
        /*0020*/ 	.short	0x0001
        /*0022*/ 	.short	0x0008
        /*0024*/ 	.byte	0x00, 0xf5, 0x21, 0x00


	//----- nvinfo : EIATTR_KPARAM_INFO
	.align		4
.L_11:
        /*0028*/ 	.byte	0x04, 0x17
        /*002a*/ 	.short	(.L_13 - .L_12)
.L_12:
        /*002c*/ 	.word	0x00000000
        /*0030*/ 	.short	0x0000
        /*0032*/ 	.short	0x0000
        /*0034*/ 	.byte	0x00, 0xf5, 0x21, 0x00


	//----- nvinfo : EIATTR_SPARSE_MMA_MASK
	.align		4
.L_13:
        /*0038*/ 	.byte	0x03, 0x50
        /*003a*/ 	.short	0x0000


	//----- nvinfo : EIATTR_MAXREG_COUNT
	.align		4
        /*003c*/ 	.byte	0x03, 0x1b
        /*003e*/ 	.short	0x00ff


	//----- nvinfo : EIATTR_MERCURY_ISA_VERSION
	.align		4
        /*0040*/ 	.byte	0x03, 0x5f
        /*0042*/ 	.short	0x0101


	//----- nvinfo : EIATTR_VRC_CTA_INIT_COUNT
	.align		4
        /*0044*/ 	.byte	0x02, 0x4a
	.zero		1
	.zero		1


	//----- nvinfo : EIATTR_EXIT_INSTR_OFFSETS
	.align		4
        /*0048*/ 	.byte	0x04, 0x1c
        /*004a*/ 	.short	(.L_15 - .L_14)


	//   ....[0]....
.L_14:
        /*004c*/ 	.word	0x00000100


	//----- nvinfo : EIATTR_CBANK_PARAM_SIZE
	.align		4
.L_15:
        /*0050*/ 	.byte	0x03, 0x19
        /*0052*/ 	.short	0x0018


	//----- nvinfo : EIATTR_PARAM_CBANK
	.align		4
        /*0054*/ 	.byte	0x04, 0x0a
        /*0056*/ 	.short	(.L_17 - .L_16)
	.align		4
.L_16:
        /*0058*/ 	.word	index@(.nv.constant0._Z10device_addPiS_S_)
        /*005c*/ 	.short	0x0380
        /*005e*/ 	.short	0x0018


	//----- nvinfo : EIATTR_SW_WAR
	.align		4
.L_17:
        /*0060*/ 	.byte	0x04, 0x36
        /*0062*/ 	.short	(.L_19 - .L_18)
.L_18:
        /*0064*/ 	.word	0x00000008
.L_19:


//--------------------- .nv.callgraph             --------------------------
	.section	.nv.callgraph,"",@"SHT_CUDA_CALLGRAPH"
	.align	4
	.sectionentsize	8
	.align		4
        /*0000*/ 	.word	0x00000000
	.align		4
        /*0004*/ 	.word	0xffffffff
	.align		4
        /*0008*/ 	.word	0x00000000
	.align		4
        /*000c*/ 	.word	0xfffffffe
	.align		4
        /*0010*/ 	.word	0x00000000
	.align		4
        /*0014*/ 	.word	0xfffffffd
	.align		4
        /*0018*/ 	.word	0x00000000
	.align		4
        /*001c*/ 	.word	0xfffffffc


//--------------------- .text._Z10device_addPiS_S_ --------------------------
	.section	.text._Z10device_addPiS_S_,"ax",@progbits
	.align	128
        .global         _Z10device_addPiS_S_
        .type           _Z10device_addPiS_S_,@function
        .size           _Z10device_addPiS_S_,(.L_x_1 - _Z10device_addPiS_S_)
        .other          _Z10device_addPiS_S_,@"STO_CUDA_ENTRY STV_DEFAULT"
_Z10device_addPiS_S_:
.text._Z10device_addPiS_S_:
[----:B------:R-:W-:Y:S01]  /*0000*/  LDC R1, c[0x0][0x37c] ;  /* 0x0000df00ff017b82 */ /* 0x000fe20000000800 */
[----:B------:R-:W0:Y:S07]  /*0010*/  S2R R0, SR_TID.X ;  /* 0x0000000000007919 */ /* 0x000e2e0000002100 */
[----:B------:R-:W0:Y:S01]  /*0020*/  S2UR UR6, SR_CTAID.X ;  /* 0x00000000000679c3 */ /* 0x000e220000002500 */
[----:B------:R-:W1:Y:S07]  /*0030*/  LDCU.64 UR4, c[0x0][0x358] ;  /* 0x00006b00ff0477ac */ /* 0x000e6e0008000a00 */
[----:B------:R-:W0:Y:S08]  /*0040*/  LDC R9, c[0x0][0x360] ;  /* 0x0000d800ff097b82 */ /* 0x000e300000000800 */
[----:B------:R-:W2:Y:S08]  /*0050*/  LDC.64 R2, c[0x0][0x380] ;  /* 0x0000e000ff027b82 */ /* 0x000eb00000000a00 */
[----:B------:R-:W3:Y:S01]  /*0060*/  LDC.64 R4, c[0x0][0x388] ;  /* 0x0000e200ff047b82 */ /* 0x000ee20000000a00 */
[----:B0-----:R-:W-:-:S07]  /*0070*/  IMAD R9, R9, UR6, R0 ;  /* 0x0000000609097c24 */ /* 0x001fce000f8e0200 */
[----:B------:R-:W0:Y:S01]  /*0080*/  LDC.64 R6, c[0x0][0x390] ;  /* 0x0000e400ff067b82 */ /* 0x000e220000000a00 */
[----:B--2---:R-:W-:-:S06]  /*0090*/  IMAD.WIDE R2, R9, 0x4, R2 ;  /* 0x0000000409027825 */ /* 0x004fcc00078e0202 */
[----:B-1----:R-:W2:Y:S01]  /*00a0*/  LDG.E R2, desc[UR4][R2.64] ;  /* 0x0000000402027981 */ /* 0x002ea2000c1e1900 */
[----:B---3--:R-:W-:-:S06]  /*00b0*/  IMAD.WIDE R4, R9, 0x4, R4 ;  /* 0x0000000409047825 */ /* 0x008fcc00078e0204 */
[----:B------:R-:W2:Y:S01]  /*00c0*/  LDG.E R5, desc[UR4][R4.64] ;  /* 0x0000000404057981 */ /* 0x000ea2000c1e1900 */
[----:B0-----:R-:W-:Y:S01]  /*00d0*/  IMAD.WIDE R6, R9, 0x4, R6 ;  /* 0x0000000409067825 */ /* 0x001fe200078e0206 */
[----:B--2---:R-:W-:-:S05]  /*00e0*/  IADD3 R9, PT, PT, R2, R5, RZ ;  /* 0x0000000502097210 */ /* 0x004fca0007ffe0ff */
[----:B------:R-:W-:Y:S01]  /*00f0*/  STG.E desc[UR4][R6.64], R9 ;  /* 0x0000000906007986 */ /* 0x000fe2000c101904 */
[----:B------:R-:W-:Y:S05]  /*0100*/  EXIT ;  /* 0x000000000000794d */ /* 0x000fea0003800000 */
.L_x_0:
[----:B------:R-:W-:-:S00]  /*0110*/  BRA `(.L_x_0) ;  /* 0xfffffffc00fc7947 */ /* 0x000fc0000383ffff */
[----:B------:R-:W-:-:S00]  /*0120*/  NOP ;  /* 0x0000000000007918 */ /* 0x000fc00000000000 */
        /* <DEDUP_REMOVED lines=13> */
.L_x_1:


//--------------------- .nv.shared.reserved.0     --------------------------
	.section	.nv.shared.reserved.0,"aw",@nobits
	.weak		__nv_reservedSMEM_offset_0_alias
	.size		__nv_reservedSMEM_offset_0_alias, 0, 64
	.other		__nv_reservedSMEM_offset_0_alias,@"STO_CUDA_RESERVED_SHARED STV_DEFAULT"
__nv_reservedSMEM_offset_0_alias:
	.zero		0
	.zero		64


//--------------------- .nv.constant0._Z10device_addPiS_S_ --------------------------
	.section	.nv.constant0._Z10device_addPiS_S_,"a",@progbits
	.sectionflags	@""
	.align	4
.nv.constant0._Z10device_addPiS_S_:
	.zero		920


//--------------------- SYMBOLS --------------------------

	.type		.nv.reservedSmem.offset0,@object
	.size		.nv.reservedSmem.offset0,0x4
